//
// Generated by NVIDIA NVVM Compiler
//
// Compiler Build ID: CL-36424714
// Cuda compilation tools, release 13.0, V13.0.88
// Based on NVVM 20.0.0
//

.version 9.0
.target sm_100
.address_size 64

	// .globl	default_function_kernel

.visible .entry default_function_kernel(
	.param .u64 .ptr .align 1 default_function_kernel_param_0,
	.param .u64 .ptr .align 1 default_function_kernel_param_1
)
.maxntid 63
{
	.reg .b32 	%r<4>;
	.reg .b32 	%f<2>;
	.reg .b64 	%rd<8>;

	ld.param.u64 	%rd1, [default_function_kernel_param_0];
	ld.param.u64 	%rd2, [default_function_kernel_param_1];
	cvta.to.global.u64 	%rd3, %rd1;
	cvta.to.global.u64 	%rd4, %rd2;
	mov.u32 	%r1, %ctaid.x;
	mov.u32 	%r2, %tid.x;
	mad.lo.s32 	%r3, %r1, 63, %r2;
	mul.wide.u32 	%rd5, %r3, 4;
	add.s64 	%rd6, %rd4, %rd5;
	ld.global.nc.f32 	%f1, [%rd6];
	add.s64 	%rd7, %rd3, %rd5;
	st.global.f32 	[%rd7], %f1;
	ret;

}


// ===== COMPILED SASS (sm_100) =====

	.target	sm_100

	.elftype	@"ET_EXEC"


//--------------------- .note.nv.tkinfo           --------------------------
	.section	.note.nv.tkinfo,"",@"SHT_NOTE"
	.sectionflags	@"SHF_NOTE_NV_TKINFO"
	.tkinfo
        /*0018*/ 	.word	0x00000002
        /*0030*/ 	.string	""
        /*0030*/ 	.string	"ptxas"
        /*0030*/ 	.string	"Cuda compilation tools, release 13.0, V13.0.88"
        /*0030*/ 	.string	"Build cuda_13.0.r13.0/compiler.36424714_0"
        /*0030*/ 	.string	"-arch sm_100 -m 64 "



//--------------------- .note.nv.cuinfo           --------------------------
	.section	.note.nv.cuinfo,"",@"SHT_NOTE"
	.sectionflags	@"SHF_NOTE_NV_CUINFO"
        /*0018*/ 	.short	0x0002
        /*001a*/ 	.short	0x0064
        /*001c*/ 	.short	0x0082
	.zero		2


//--------------------- .nv.info                  --------------------------
	.section	.nv.info,"",@"SHT_CUDA_INFO"
	.align	4


	//----- nvinfo : EIATTR_REGCOUNT
	.align		4
        /*0000*/ 	.byte	0x04, 0x2f
        /*0002*/ 	.short	(.L_1 - .L_0)
	.align		4
.L_0:
        /*0004*/ 	.word	index@(default_function_kernel)
        /*0008*/ 	.word	0x0000000a


	//----- nvinfo : EIATTR_FRAME_SIZE
	.align		4
.L_1:
        /*000c*/ 	.byte	0x04, 0x11
        /*000e*/ 	.short	(.L_3 - .L_2)
	.align		4
.L_2:
        /*0010*/ 	.word	index@(default_function_kernel)
        /*0014*/ 	.word	0x00000000


	//----- nvinfo : EIATTR_MIN_STACK_SIZE
	.align		4
.L_3:
        /*0018*/ 	.byte	0x04, 0x12
        /*001a*/ 	.short	(.L_5 - .L_4)
	.align		4
.L_4:
        /*001c*/ 	.word	index@(default_function_kernel)
        /*0020*/ 	.word	0x00000000
.L_5:


//--------------------- .nv.compat                --------------------------
	.section	.nv.compat,"",@"SHT_CUDA_COMPAT_INFO"
	.align	4
        /*0000*/ 	.byte	0x02, 0x09, 0x00, 0x00, 0x02, 0x02, 0x01, 0x00, 0x02, 0x05, 0x05, 0x00, 0x03, 0x07, 0x01, 0x01
        /*0010*/ 	.byte	0x02, 0x03, 0x00, 0x00, 0x02, 0x06, 0x01, 0x00, 0x04, 0x0b, 0x08, 0x00, 0x09, 0x00, 0x00, 0x00
        /*0020*/ 	.byte	0x00, 0x00, 0x00, 0x00


//--------------------- .nv.info.default_function_kernel --------------------------
	.section	.nv.info.default_function_kernel,"",@"SHT_CUDA_INFO"
	.sectionflags	@""
	.align	4


	//----- nvinfo : EIATTR_CUDA_API_VERSION
	.align		4
        /*0000*/ 	.byte	0x04, 0x37
        /*0002*/ 	.short	(.L_7 - .L_6)
.L_6:
        /*0004*/ 	.word	0x00000082


	//----- nvinfo : EIATTR_KPARAM_INFO
	.align		4
.L_7:
        /*0008*/ 	.byte	0x04, 0x17
        /*000a*/ 	.short	(.L_9 - .L_8)
.L_8:
        /*000c*/ 	.word	0x00000000
        /*0010*/ 	.short	0x0001
        /*0012*/ 	.short	0x0008
        /*0014*/ 	.byte	0x00, 0xf5, 0x21, 0x00


	//----- nvinfo : EIATTR_KPARAM_INFO
	.align		4
.L_9:
        /*0018*/ 	.byte	0x04, 0x17
        /*001a*/ 	.short	(.L_11 - .L_10)
.L_10:
        /*001c*/ 	.word	0x00000000
        /*0020*/ 	.short	0x0000
        /*0022*/ 	.short	0x0000
        /*0024*/ 	.byte	0x00, 0xf5, 0x21, 0x00


	//----- nvinfo : EIATTR_SPARSE_MMA_MASK
	.align		4
.L_11:
        /*0028*/ 	.byte	0x03, 0x50
        /*002a*/ 	.short	0x0000


	//----- nvinfo : EIATTR_MAXREG_COUNT
	.align		4
        /*002c*/ 	.byte	0x03, 0x1b
        /*002e*/ 	.short	0x00ff


	//----- nvinfo : EIATTR_MERCURY_ISA_VERSION
	.align		4
        /*0030*/ 	.byte	0x03, 0x5f
        /*0032*/ 	.short	0x0101


	//----- nvinfo : EIATTR_VRC_CTA_INIT_COUNT
	.align		4
        /*0034*/ 	.byte	0x02, 0x4a
	.zero		1
	.zero		1


	//----- nvinfo : EIATTR_EXIT_INSTR_OFFSETS
	.align		4
        /*0038*/ 	.byte	0x04, 0x1c
        /*003a*/ 	.short	(.L_13 - .L_12)


	//   ....[0]....
.L_12:
        /*003c*/ 	.word	0x000000b0


	//----- nvinfo : EIATTR_MAX_THREADS
	.align		4
.L_13:
        /*0040*/ 	.byte	0x04, 0x05
        /*0042*/ 	.short	(.L_15 - .L_14)
.L_14:
        /*0044*/ 	.word	0x0000003f
        /*0048*/ 	.word	0x00000001
        /*004c*/ 	.word	0x00000001


	//----- nvinfo : EIATTR_CBANK_PARAM_SIZE
	.align		4
.L_15:
        /*0050*/ 	.byte	0x03, 0x19
        /*0052*/ 	.short	0x0010


	//----- nvinfo : EIATTR_PARAM_CBANK
	.align		4
        /*0054*/ 	.byte	0x04, 0x0a
        /*0056*/ 	.short	(.L_17 - .L_16)
	.align		4
.L_16:
        /*0058*/ 	.word	index@(.nv.constant0.default_function_kernel)
        /*005c*/ 	.short	0x0380
        /*005e*/ 	.short	0x0010


	//----- nvinfo : EIATTR_SW_WAR
	.align		4
.L_17:
        /*0060*/ 	.byte	0x04, 0x36
        /*0062*/ 	.short	(.L_19 - .L_18)
.L_18:
        /*0064*/ 	.word	0x00000008
.L_19:


//--------------------- .nv.callgraph             --------------------------
	.section	.nv.callgraph,"",@"SHT_CUDA_CALLGRAPH"
	.align	4
	.sectionentsize	8
	.align		4
        /*0000*/ 	.word	0x00000000
	.align		4
        /*0004*/ 	.word	0xffffffff
	.align		4
        /*0008*/ 	.word	0x00000000
	.align		4
        /*000c*/ 	.word	0xfffffffe
	.align		4
        /*0010*/ 	.word	0x00000000
	.align		4
        /*0014*/ 	.word	0xfffffffd
	.align		4
        /*0018*/ 	.word	0x00000000
	.align		4
        /*001c*/ 	.word	0xfffffffc


//--------------------- .text.default_function_kernel --------------------------
	.section	.text.default_function_kernel,"ax",@progbits
	.align	128
        .global         default_function_kernel
        .type           default_function_kernel,@function
        .size           default_function_kernel,(.L_x_1 - default_function_kernel)
        .other          default_function_kernel,@"STO_CUDA_ENTRY STV_DEFAULT"
default_function_kernel:
.text.default_function_kernel:
[----:B------:R-:W-:Y:S01]  /*0000*/  LDC R1, c[0x0][0x37c] ;  /* 0x0000df00ff017b82 */ /* 0x000fe20000000800 */
[----:B------:R-:W0:Y:S07]  /*0010*/  S2R R7, SR_CTAID.X ;  /* 0x0000000000077919 */ /* 0x000e2e0000002500 */
[----:B------:R-:W1:Y:S01]  /*0020*/  LDC.64 R2, c[0x0][0x388] ;  /* 0x0000e200ff027b82 */ /* 0x000e620000000a00 */
[----:B------:R-:W2:Y:S01]  /*0030*/  LDCU.64 UR4, c[0x0][0x358] ;  /* 0x00006b00ff0477ac */ /* 0x000ea20008000a00 */
[----:B------:R-:W0:Y:S06]  /*0040*/  S2R R0, SR_TID.X ;  /* 0x0000000000007919 */ /* 0x000e2c0000002100 */
[----:B------:R-:W3:Y:S01]  /*0050*/  LDC.64 R4, c[0x0][0x380] ;  /* 0x0000e000ff047b82 */ /* 0x000ee20000000a00 */
[----:B0-----:R-:W-:-:S04]  /*0060*/  IMAD R7, R7, 0x3f, R0 ;  /* 0x0000003f07077824 */ /* 0x001fc800078e0200 */
[----:B-1----:R-:W-:-:S06]  /*0070*/  IMAD.WIDE.U32 R2, R7, 0x4, R2 ;  /* 0x0000000407027825 */ /* 0x002fcc00078e0002 */
[----:B--2---:R-:W2:Y:S01]  /*0080*/  LDG.E.CONSTANT R3, desc[UR4][R2.64] ;  /* 0x0000000402037981 */ /* 0x004ea2000c1e9900 */
[----:B---3--:R-:W-:-:S05]  /*0090*/  IMAD.WIDE.U32 R4, R7, 0x4, R4 ;  /* 0x0000000407047825 */ /* 0x008fca00078e0004 */
[----:B--2---:R-:W-:Y:S01]  /*00a0*/  STG.E desc[UR4][R4.64], R3 ;  /* 0x0000000304007986 */ /* 0x004fe2000c101904 */
[----:B------:R-:W-:Y:S05]  /*00b0*/  EXIT ;  /* 0x000000000000794d */ /* 0x000fea0003800000 */
.L_x_0:
[----:B------:R-:W-:-:S00]  /*00c0*/  BRA `(.L_x_0) ;  /* 0xfffffffc00fc7947 */ /* 0x000fc0000383ffff */
[----:B------:R-:W-:-:S00]  /*00d0*/  NOP ;  /* 0x0000000000007918 */ /* 0x000fc00000000000 */
        /* <DEDUP_REMOVED lines=10> */
.L_x_1:


//--------------------- .nv.shared.reserved.0     --------------------------
	.section	.nv.shared.reserved.0,"aw",@nobits
	.weak		__nv_reservedSMEM_offset_0_alias
	.size		__nv_reservedSMEM_offset_0_alias, 0, 64
	.other		__nv_reservedSMEM_offset_0_alias,@"STO_CUDA_RESERVED_SHARED STV_DEFAULT"
__nv_reservedSMEM_offset_0_alias:
	.zero		0
	.zero		64


//--------------------- .nv.constant0.default_function_kernel --------------------------
	.section	.nv.constant0.default_function_kernel,"a",@progbits
	.sectionflags	@""
	.align	4
.nv.constant0.default_function_kernel:
	.zero		912


//--------------------- SYMBOLS --------------------------

	.type		.nv.reservedSmem.offset0,@object
	.size		.nv.reservedSmem.offset0,0x4
